//
// Generated by NVIDIA NVVM Compiler
//
// Compiler Build ID: CL-36424714
// Cuda compilation tools, release 13.0, V13.0.88
// Based on NVVM 20.0.0
//

.version 9.0
.target sm_100
.address_size 64

	// .globl	_Z6kernelPjS_
// _ZZ6kernelPjS_E10dataShared has been demoted

.visible .entry _Z6kernelPjS_(
	.param .u64 .ptr .align 1 _Z6kernelPjS__param_0,
	.param .u64 .ptr .align 1 _Z6kernelPjS__param_1
)
{
	.reg .pred 	%p<4>;
	.reg .b32 	%r<21>;
	.reg .b64 	%rd<7>;
	// demoted variable
	.shared .align 4 .b8 _ZZ6kernelPjS_E10dataShared[8192];
	ld.param.u64 	%rd2, [_Z6kernelPjS__param_0];
	ld.param.u64 	%rd1, [_Z6kernelPjS__param_1];
	cvta.to.global.u64 	%rd3, %rd2;
	mov.u32 	%r1, %tid.x;
	mul.wide.u32 	%rd4, %r1, 4;
	add.s64 	%rd5, %rd3, %rd4;
	ld.global.u32 	%r7, [%rd5];
	shl.b32 	%r8, %r1, 2;
	mov.u32 	%r9, _ZZ6kernelPjS_E10dataShared;
	add.s32 	%r10, %r9, %r8;
	st.shared.u32 	[%r10], %r7;
	ld.global.u32 	%r11, [%rd5+4096];
	st.shared.u32 	[%r10+4096], %r11;
	mov.u32 	%r2, %ntid.x;
	add.s32 	%r3, %r10, %r8;
	mov.b32 	%r20, 1;
$L__BB0_1:
	bar.sync 	0;
	add.s32 	%r12, %r20, -1;
	and.b32  	%r13, %r12, %r1;
	setp.ne.s32 	%p1, %r13, 0;
	@%p1 bra 	$L__BB0_3;
	shl.b32 	%r14, %r20, 2;
	add.s32 	%r15, %r3, %r14;
	ld.shared.u32 	%r16, [%r15];
	ld.shared.u32 	%r17, [%r3];
	add.s32 	%r18, %r17, %r16;
	st.shared.u32 	[%r3], %r18;
$L__BB0_3:
	shl.b32 	%r20, %r20, 1;
	setp.le.u32 	%p2, %r20, %r2;
	@%p2 bra 	$L__BB0_1;
	bar.sync 	0;
	setp.ne.s32 	%p3, %r1, 0;
	@%p3 bra 	$L__BB0_6;
	ld.shared.u32 	%r19, [_ZZ6kernelPjS_E10dataShared];
	cvta.to.global.u64 	%rd6, %rd1;
	st.global.u32 	[%rd6], %r19;
$L__BB0_6:
	ret;

}


// ===== COMPILED SASS (sm_100) =====

	.target	sm_100

	.elftype	@"ET_EXEC"


//--------------------- .note.nv.tkinfo           --------------------------
	.section	.note.nv.tkinfo,"",@"SHT_NOTE"
	.sectionflags	@"SHF_NOTE_NV_TKINFO"
	.tkinfo
        /*0018*/ 	.word	0x00000002
        /*0030*/ 	.string	""
        /*0030*/ 	.string	"ptxas"
        /*0030*/ 	.string	"Cuda compilation tools, release 13.0, V13.0.88"
        /*0030*/ 	.string	"Build cuda_13.0.r13.0/compiler.36424714_0"
        /*0030*/ 	.string	"-arch sm_100 -m 64 "



//--------------------- .note.nv.cuinfo           --------------------------
	.section	.note.nv.cuinfo,"",@"SHT_NOTE"
	.sectionflags	@"SHF_NOTE_NV_CUINFO"
        /*0018*/ 	.short	0x0002
        /*001a*/ 	.short	0x0064
        /*001c*/ 	.short	0x0082
	.zero		2


//--------------------- .nv.info                  --------------------------
	.section	.nv.info,"",@"SHT_CUDA_INFO"
	.align	4


	//----- nvinfo : EIATTR_REGCOUNT
	.align		4
        /*0000*/ 	.byte	0x04, 0x2f
        /*0002*/ 	.short	(.L_1 - .L_0)
	.align		4
.L_0:
        /*0004*/ 	.word	index@(_Z6kernelPjS_)
        /*0008*/ 	.word	0x0000000c


	//----- nvinfo : EIATTR_FRAME_SIZE
	.align		4
.L_1:
        /*000c*/ 	.byte	0x04, 0x11
        /*000e*/ 	.short	(.L_3 - .L_2)
	.align		4
.L_2:
        /*0010*/ 	.word	index@(_Z6kernelPjS_)
        /*0014*/ 	.word	0x00000000


	//----- nvinfo : EIATTR_MIN_STACK_SIZE
	.align		4
.L_3:
        /*0018*/ 	.byte	0x04, 0x12
        /*001a*/ 	.short	(.L_5 - .L_4)
	.align		4
.L_4:
        /*001c*/ 	.word	index@(_Z6kernelPjS_)
        /*0020*/ 	.word	0x00000000
.L_5:


//--------------------- .nv.compat                --------------------------
	.section	.nv.compat,"",@"SHT_CUDA_COMPAT_INFO"
	.align	4
        /*0000*/ 	.byte	0x02, 0x09, 0x00, 0x00, 0x02, 0x02, 0x01, 0x00, 0x02, 0x05, 0x05, 0x00, 0x03, 0x07, 0x01, 0x01
        /*0010*/ 	.byte	0x02, 0x03, 0x00, 0x00, 0x02, 0x06, 0x01, 0x00, 0x04, 0x0b, 0x08, 0x00, 0x09, 0x00, 0x00, 0x00
        /*0020*/ 	.byte	0x00, 0x00, 0x00, 0x00


//--------------------- .nv.info._Z6kernelPjS_    --------------------------
	.section	.nv.info._Z6kernelPjS_,"",@"SHT_CUDA_INFO"
	.sectionflags	@""
	.align	4


	//----- nvinfo : EIATTR_CUDA_API_VERSION
	.align		4
        /*0000*/ 	.byte	0x04, 0x37
        /*0002*/ 	.short	(.L_7 - .L_6)
.L_6:
        /*0004*/ 	.word	0x00000082


	//----- nvinfo : EIATTR_KPARAM_INFO
	.align		4
.L_7:
        /*0008*/ 	.byte	0x04, 0x17
        /*000a*/ 	.short	(.L_9 - .L_8)
.L_8:
        /*000c*/ 	.word	0x00000000
        /*0010*/ 	.short	0x0001
        /*0012*/ 	.short	0x0008
        /*0014*/ 	.byte	0x00, 0xf5, 0x21, 0x00


	//----- nvinfo : EIATTR_KPARAM_INFO
	.align		4
.L_9:
        /*0018*/ 	.byte	0x04, 0x17
        /*001a*/ 	.short	(.L_11 - .L_10)
.L_10:
        /*001c*/ 	.word	0x00000000
        /*0020*/ 	.short	0x0000
        /*0022*/ 	.short	0x0000
        /*0024*/ 	.byte	0x00, 0xf5, 0x21, 0x00


	//----- nvinfo : EIATTR_SPARSE_MMA_MASK
	.align		4
.L_11:
        /*0028*/ 	.byte	0x03, 0x50
        /*002a*/ 	.short	0x0000


	//----- nvinfo : EIATTR_MAXREG_COUNT
	.align		4
        /*002c*/ 	.byte	0x03, 0x1b
        /*002e*/ 	.short	0x00ff


	//----- nvinfo : EIATTR_NUM_BARRIERS
	.align		4
        /*0030*/ 	.byte	0x02, 0x4c
        /*0032*/ 	.byte	0x01
	.zero		1


	//----- nvinfo : EIATTR_MERCURY_ISA_VERSION
	.align		4
        /*0034*/ 	.byte	0x03, 0x5f
        /*0036*/ 	.short	0x0101


	//----- nvinfo : EIATTR_VRC_CTA_INIT_COUNT
	.align		4
        /*0038*/ 	.byte	0x02, 0x4a
	.zero		1
	.zero		1


	//----- nvinfo : EIATTR_EXIT_INSTR_OFFSETS
	.align		4
        /*003c*/ 	.byte	0x04, 0x1c
        /*003e*/ 	.short	(.L_13 - .L_12)


	//   ....[0]....
.L_12:
        /*0040*/ 	.word	0x000001d0


	//   ....[1]....
        /*0044*/ 	.word	0x00000240


	//----- nvinfo : EIATTR_CBANK_PARAM_SIZE
	.align		4
.L_13:
        /*0048*/ 	.byte	0x03, 0x19
        /*004a*/ 	.short	0x0010


	//----- nvinfo : EIATTR_PARAM_CBANK
	.align		4
        /*004c*/ 	.byte	0x04, 0x0a
        /*004e*/ 	.short	(.L_15 - .L_14)
	.align		4
.L_14:
        /*0050*/ 	.word	index@(.nv.constant0._Z6kernelPjS_)
        /*0054*/ 	.short	0x0380
        /*0056*/ 	.short	0x0010


	//----- nvinfo : EIATTR_SW_WAR
	.align		4
.L_15:
        /*0058*/ 	.byte	0x04, 0x36
        /*005a*/ 	.short	(.L_17 - .L_16)
.L_16:
        /*005c*/ 	.word	0x00000008
.L_17:


//--------------------- .nv.callgraph             --------------------------
	.section	.nv.callgraph,"",@"SHT_CUDA_CALLGRAPH"
	.align	4
	.sectionentsize	8
	.align		4
        /*0000*/ 	.word	0x00000000
	.align		4
        /*0004*/ 	.word	0xffffffff
	.align		4
        /*0008*/ 	.word	0x00000000
	.align		4
        /*000c*/ 	.word	0xfffffffe
	.align		4
        /*0010*/ 	.word	0x00000000
	.align		4
        /*0014*/ 	.word	0xfffffffd
	.align		4
        /*0018*/ 	.word	0x00000000
	.align		4
        /*001c*/ 	.word	0xfffffffc


//--------------------- .text._Z6kernelPjS_       --------------------------
	.section	.text._Z6kernelPjS_,"ax",@progbits
	.align	128
        .global         _Z6kernelPjS_
        .type           _Z6kernelPjS_,@function
        .size           _Z6kernelPjS_,(.L_x_2 - _Z6kernelPjS_)
        .other          _Z6kernelPjS_,@"STO_CUDA_ENTRY STV_DEFAULT"
_Z6kernelPjS_:
.text._Z6kernelPjS_:
[----:B------:R-:W-:Y:S01]  /*0000*/  LDC R1, c[0x0][0x37c] ;  /* 0x0000df00ff017b82 */ /* 0x000fe20000000800 */
[----:B------:R-:W0:Y:S07]  /*0010*/  S2R R9, SR_TID.X ;  /* 0x0000000000097919 */ /* 0x000e2e0000002100 */
[----:B------:R-:W0:Y:S01]  /*0020*/  LDC.64 R2, c[0x0][0x380] ;  /* 0x0000e000ff027b82 */ /* 0x000e220000000a00 */
[----:B------:R-:W1:Y:S01]  /*0030*/  LDCU.64 UR6, c[0x0][0x358] ;  /* 0x00006b00ff0677ac */ /* 0x000e620008000a00 */
[----:B0-----:R-:W-:-:S05]  /*0040*/  IMAD.WIDE.U32 R2, R9, 0x4, R2 ;  /* 0x0000000409027825 */ /* 0x001fca00078e0002 */
[----:B-1----:R-:W2:Y:S04]  /*0050*/  LDG.E R0, desc[UR6][R2.64] ;  /* 0x0000000602007981 */ /* 0x002ea8000c1e1900 */
[----:B------:R-:W3:Y:S01]  /*0060*/  LDG.E R4, desc[UR6][R2.64+0x1000] ;  /* 0x0010000602047981 */ /* 0x000ee2000c1e1900 */
[----:B------:R-:W0:Y:S01]  /*0070*/  S2UR UR5, SR_CgaCtaId ;  /* 0x00000000000579c3 */ /* 0x000e220000008800 */
[----:B------:R-:W-:Y:S01]  /*0080*/  UMOV UR4, 0x400 ;  /* 0x0000040000047882 */ /* 0x000fe20000000000 */
[----:B------:R-:W-:Y:S01]  /*0090*/  IMAD.MOV.U32 R7, RZ, RZ, 0x1 ;  /* 0x00000001ff077424 */ /* 0x000fe200078e00ff */
[----:B0-----:R-:W-:-:S06]  /*00a0*/  ULEA UR4, UR5, UR4, 0x18 ;  /* 0x0000000405047291 */ /* 0x001fcc000f8ec0ff */
[----:B------:R-:W-:-:S05]  /*00b0*/  LEA R5, R9, UR4, 0x2 ;  /* 0x0000000409057c11 */ /* 0x000fca000f8e10ff */
[----:B------:R-:W-:Y:S01]  /*00c0*/  IMAD R6, R9, 0x4, R5 ;  /* 0x0000000409067824 */ /* 0x000fe200078e0205 */
[----:B------:R-:W0:Y:S01]  /*00d0*/  LDCU UR4, c[0x0][0x360] ;  /* 0x00006c00ff0477ac */ /* 0x000e220008000800 */
[----:B--2---:R1:W-:Y:S04]  /*00e0*/  STS [R5], R0 ;  /* 0x0000000005007388 */ /* 0x0043e80000000800 */
[----:B0--3--:R1:W-:Y:S02]  /*00f0*/  STS [R5+0x1000], R4 ;  /* 0x0010000405007388 */ /* 0x0093e40000000800 */
.L_x_0:
[----:B------:R-:W-:Y:S01]  /*0100*/  BAR.SYNC.DEFER_BLOCKING 0x0 ;  /* 0x0000000000007b1d */ /* 0x000fe20000010000 */
[----:B-1----:R-:W-:-:S04]  /*0110*/  IADD3 R0, PT, PT, R7, -0x1, RZ ;  /* 0xffffffff07007810 */ /* 0x002fc80007ffe0ff */
[----:B------:R-:W-:-:S13]  /*0120*/  LOP3.LUT P0, RZ, R0, R9, RZ, 0xc0, !PT ;  /* 0x0000000900ff7212 */ /* 0x000fda000780c0ff */
[C---:B------:R-:W-:Y:S02]  /*0130*/  @!P0 IMAD R0, R7.reuse, 0x4, R6 ;  /* 0x0000000407008824 */ /* 0x040fe400078e0206 */
[----:B------:R-:W-:Y:S01]  /*0140*/  IMAD.SHL.U32 R7, R7, 0x2, RZ ;  /* 0x0000000207077824 */ /* 0x000fe200078e00ff */
[----:B------:R-:W-:Y:S04]  /*0150*/  @!P0 LDS R3, [R6] ;  /* 0x0000000006038984 */ /* 0x000fe80000000800 */
[----:B------:R-:W0:Y:S02]  /*0160*/  @!P0 LDS R0, [R0] ;  /* 0x0000000000008984 */ /* 0x000e240000000800 */
[----:B0-----:R-:W-:-:S05]  /*0170*/  @!P0 IADD3 R3, PT, PT, R0, R3, RZ ;  /* 0x0000000300038210 */ /* 0x001fca0007ffe0ff */
[----:B------:R0:W-:Y:S01]  /*0180*/  @!P0 STS [R6], R3 ;  /* 0x0000000306008388 */ /* 0x0001e20000000800 */
[----:B------:R-:W-:-:S13]  /*0190*/  ISETP.GT.U32.AND P0, PT, R7, UR4, PT ;  /* 0x0000000407007c0c */ /* 0x000fda000bf04070 */
[----:B0-----:R-:W-:Y:S05]  /*01a0*/  @!P0 BRA `(.L_x_0) ;  /* 0xfffffffc00d48947 */ /* 0x001fea000383ffff */
[----:B------:R-:W-:Y:S01]  /*01b0*/  BAR.SYNC.DEFER_BLOCKING 0x0 ;  /* 0x0000000000007b1d */ /* 0x000fe20000010000 */
[----:B------:R-:W-:-:S13]  /*01c0*/  ISETP.NE.AND P0, PT, R9, RZ, PT ;  /* 0x000000ff0900720c */ /* 0x000fda0003f05270 */
[----:B------:R-:W-:Y:S05]  /*01d0*/  @P0 EXIT ;  /* 0x000000000000094d */ /* 0x000fea0003800000 */
[----:B------:R-:W0:Y:S01]  /*01e0*/  S2UR UR5, SR_CgaCtaId ;  /* 0x00000000000579c3 */ /* 0x000e220000008800 */
[----:B------:R-:W-:-:S07]  /*01f0*/  UMOV UR4, 0x400 ;  /* 0x0000040000047882 */ /* 0x000fce0000000000 */
[----:B------:R-:W1:Y:S01]  /*0200*/  LDC.64 R2, c[0x0][0x388] ;  /* 0x0000e200ff027b82 */ /* 0x000e620000000a00 */
[----:B0-----:R-:W-:-:S09]  /*0210*/  ULEA UR4, UR5, UR4, 0x18 ;  /* 0x0000000405047291 */ /* 0x001fd2000f8ec0ff */
[----:B------:R-:W1:Y:S04]  /*0220*/  LDS R5, [UR4] ;  /* 0x00000004ff057984 */ /* 0x000e680008000800 */
[----:B-1----:R-:W-:Y:S01]  /*0230*/  STG.E desc[UR6][R2.64], R5 ;  /* 0x0000000502007986 */ /* 0x002fe2000c101906 */
[----:B------:R-:W-:Y:S05]  /*0240*/  EXIT ;  /* 0x000000000000794d */ /* 0x000fea0003800000 */
.L_x_1:
[----:B------:R-:W-:-:S00]  /*0250*/  BRA `(.L_x_1) ;  /* 0xfffffffc00fc7947 */ /* 0x000fc0000383ffff */
[----:B------:R-:W-:-:S00]  /*0260*/  NOP ;  /* 0x0000000000007918 */ /* 0x000fc00000000000 */
        /* <DEDUP_REMOVED lines=9> */
.L_x_2:


//--------------------- .nv.shared._Z6kernelPjS_  --------------------------
	.section	.nv.shared._Z6kernelPjS_,"aw",@nobits
	.sectionflags	@""
	.align	4
.nv.shared._Z6kernelPjS_:
	.zero		9216


//--------------------- .nv.shared.reserved.0     --------------------------
	.section	.nv.shared.reserved.0,"aw",@nobits
	.weak		__nv_reservedSMEM_offset_0_alias
	.size		__nv_reservedSMEM_offset_0_alias, 0, 64
	.other		__nv_reservedSMEM_offset_0_alias,@"STO_CUDA_RESERVED_SHARED STV_DEFAULT"
__nv_reservedSMEM_offset_0_alias:
	.zero		0
	.zero		64


//--------------------- .nv.constant0._Z6kernelPjS_ --------------------------
	.section	.nv.constant0._Z6kernelPjS_,"a",@progbits
	.sectionflags	@""
	.align	4
.nv.constant0._Z6kernelPjS_:
	.zero		912


//--------------------- SYMBOLS --------------------------

	.type		.nv.reservedSmem.offset0,@object
	.size		.nv.reservedSmem.offset0,0x4
	.type		.nv.reservedSmem.cap,@object
	.size		.nv.reservedSmem.cap,0x4
